//
// Generated by NVIDIA NVVM Compiler
//
// Compiler Build ID: CL-36424714
// Cuda compilation tools, release 13.0, V13.0.88
// Based on NVVM 20.0.0
//

.version 9.0
.target sm_100
.address_size 64

	// .globl	_Z17inefficientKernelPfS_i

.visible .entry _Z17inefficientKernelPfS_i(
	.param .u64 .ptr .align 1 _Z17inefficientKernelPfS_i_param_0,
	.param .u64 .ptr .align 1 _Z17inefficientKernelPfS_i_param_1,
	.param .u32 _Z17inefficientKernelPfS_i_param_2
)
{
	.reg .pred 	%p<4>;
	.reg .b32 	%r<8>;
	.reg .b32 	%f<9>;
	.reg .b64 	%rd<14>;

	ld.param.u64 	%rd3, [_Z17inefficientKernelPfS_i_param_0];
	ld.param.u64 	%rd4, [_Z17inefficientKernelPfS_i_param_1];
	ld.param.u32 	%r2, [_Z17inefficientKernelPfS_i_param_2];
	cvta.to.global.u64 	%rd1, %rd4;
	cvta.to.global.u64 	%rd2, %rd3;
	mov.u32 	%r3, %ctaid.x;
	mov.u32 	%r4, %ntid.x;
	mov.u32 	%r5, %tid.x;
	mad.lo.s32 	%r1, %r3, %r4, %r5;
	setp.ge.s32 	%p1, %r1, %r2;
	@%p1 bra 	$L__BB0_6;
	and.b32  	%r6, %r1, 1;
	setp.eq.b32 	%p2, %r6, 1;
	@%p2 bra 	$L__BB0_3;
	mul.wide.s32 	%rd8, %r1, 4;
	add.s64 	%rd9, %rd2, %rd8;
	ld.global.f32 	%f5, [%rd9];
	add.f32 	%f8, %f5, %f5;
	add.s64 	%rd10, %rd1, %rd8;
	st.global.f32 	[%rd10], %f8;
	bra.uni 	$L__BB0_4;
$L__BB0_3:
	mul.wide.s32 	%rd5, %r1, 4;
	add.s64 	%rd6, %rd2, %rd5;
	ld.global.f32 	%f4, [%rd6];
	fma.rn.f32 	%f8, %f4, 0f3FC00000, 0f3F000000;
	add.s64 	%rd7, %rd1, %rd5;
	st.global.f32 	[%rd7], %f8;
$L__BB0_4:
	add.s32 	%r7, %r1, 10;
	setp.ge.s32 	%p3, %r7, %r2;
	@%p3 bra 	$L__BB0_6;
	mul.wide.s32 	%rd11, %r1, 4;
	add.s64 	%rd12, %rd2, %rd11;
	ld.global.f32 	%f6, [%rd12+40];
	add.s64 	%rd13, %rd1, %rd11;
	add.f32 	%f7, %f6, %f8;
	st.global.f32 	[%rd13], %f7;
$L__BB0_6:
	ret;

}
	// .globl	_Z15efficientKernelPfS_i
.visible .entry _Z15efficientKernelPfS_i(
	.param .u64 .ptr .align 1 _Z15efficientKernelPfS_i_param_0,
	.param .u64 .ptr .align 1 _Z15efficientKernelPfS_i_param_1,
	.param .u32 _Z15efficientKernelPfS_i_param_2
)
{
	.reg .pred 	%p<3>;
	.reg .b32 	%r<7>;
	.reg .b32 	%f<5>;
	.reg .b64 	%rd<8>;

	ld.param.u64 	%rd3, [_Z15efficientKernelPfS_i_param_0];
	ld.param.u64 	%rd4, [_Z15efficientKernelPfS_i_param_1];
	ld.param.u32 	%r2, [_Z15efficientKernelPfS_i_param_2];
	mov.u32 	%r3, %ctaid.x;
	mov.u32 	%r4, %ntid.x;
	mov.u32 	%r5, %tid.x;
	mad.lo.s32 	%r1, %r3, %r4, %r5;
	setp.ge.s32 	%p1, %r1, %r2;
	@%p1 bra 	$L__BB1_3;
	cvta.to.global.u64 	%rd5, %rd3;
	cvta.to.global.u64 	%rd6, %rd4;
	mul.wide.s32 	%rd7, %r1, 4;
	add.s64 	%rd1, %rd5, %rd7;
	ld.global.f32 	%f2, [%rd1];
	add.f32 	%f1, %f2, %f2;
	add.s64 	%rd2, %rd6, %rd7;
	st.global.f32 	[%rd2], %f1;
	add.s32 	%r6, %r1, 1;
	setp.ge.s32 	%p2, %r6, %r2;
	@%p2 bra 	$L__BB1_3;
	ld.global.f32 	%f3, [%rd1+4];
	add.f32 	%f4, %f3, %f1;
	st.global.f32 	[%rd2], %f4;
$L__BB1_3:
	ret;

}


// ===== COMPILED SASS (sm_100) =====

	.target	sm_100

	.elftype	@"ET_EXEC"


//--------------------- .note.nv.tkinfo           --------------------------
	.section	.note.nv.tkinfo,"",@"SHT_NOTE"
	.sectionflags	@"SHF_NOTE_NV_TKINFO"
	.tkinfo
        /*0018*/ 	.word	0x00000002
        /*0030*/ 	.string	""
        /*0030*/ 	.string	"ptxas"
        /*0030*/ 	.string	"Cuda compilation tools, release 13.0, V13.0.88"
        /*0030*/ 	.string	"Build cuda_13.0.r13.0/compiler.36424714_0"
        /*0030*/ 	.string	"-arch sm_100 -m 64 "



//--------------------- .note.nv.cuinfo           --------------------------
	.section	.note.nv.cuinfo,"",@"SHT_NOTE"
	.sectionflags	@"SHF_NOTE_NV_CUINFO"
        /*0018*/ 	.short	0x0002
        /*001a*/ 	.short	0x0064
        /*001c*/ 	.short	0x0082
	.zero		2


//--------------------- .nv.info                  --------------------------
	.section	.nv.info,"",@"SHT_CUDA_INFO"
	.align	4


	//----- nvinfo : EIATTR_REGCOUNT
	.align		4
        /*0000*/ 	.byte	0x04, 0x2f
        /*0002*/ 	.short	(.L_1 - .L_0)
	.align		4
.L_0:
        /*0004*/ 	.word	index@(_Z17inefficientKernelPfS_i)
        /*0008*/ 	.word	0x0000000e


	//----- nvinfo : EIATTR_FRAME_SIZE
	.align		4
.L_1:
        /*000c*/ 	.byte	0x04, 0x11
        /*000e*/ 	.short	(.L_3 - .L_2)
	.align		4
.L_2:
        /*0010*/ 	.word	index@(_Z17inefficientKernelPfS_i)
        /*0014*/ 	.word	0x00000000


	//----- nvinfo : EIATTR_REGCOUNT
	.align		4
.L_3:
        /*0018*/ 	.byte	0x04, 0x2f
        /*001a*/ 	.short	(.L_5 - .L_4)
	.align		4
.L_4:
        /*001c*/ 	.word	index@(_Z15efficientKernelPfS_i)
        /*0020*/ 	.word	0x0000000a


	//----- nvinfo : EIATTR_FRAME_SIZE
	.align		4
.L_5:
        /*0024*/ 	.byte	0x04, 0x11
        /*0026*/ 	.short	(.L_7 - .L_6)
	.align		4
.L_6:
        /*0028*/ 	.word	index@(_Z15efficientKernelPfS_i)
        /*002c*/ 	.word	0x00000000


	//----- nvinfo : EIATTR_MIN_STACK_SIZE
	.align		4
.L_7:
        /*0030*/ 	.byte	0x04, 0x12
        /*0032*/ 	.short	(.L_9 - .L_8)
	.align		4
.L_8:
        /*0034*/ 	.word	index@(_Z15efficientKernelPfS_i)
        /*0038*/ 	.word	0x00000000


	//----- nvinfo : EIATTR_MIN_STACK_SIZE
	.align		4
.L_9:
        /*003c*/ 	.byte	0x04, 0x12
        /*003e*/ 	.short	(.L_11 - .L_10)
	.align		4
.L_10:
        /*0040*/ 	.word	index@(_Z17inefficientKernelPfS_i)
        /*0044*/ 	.word	0x00000000
.L_11:


//--------------------- .nv.compat                --------------------------
	.section	.nv.compat,"",@"SHT_CUDA_COMPAT_INFO"
	.align	4
        /*0000*/ 	.byte	0x02, 0x09, 0x00, 0x00, 0x02, 0x02, 0x01, 0x00, 0x02, 0x05, 0x05, 0x00, 0x03, 0x07, 0x01, 0x01
        /*0010*/ 	.byte	0x02, 0x03, 0x00, 0x00, 0x02, 0x06, 0x01, 0x00, 0x04, 0x0b, 0x08, 0x00, 0x09, 0x00, 0x00, 0x00
        /*0020*/ 	.byte	0x00, 0x00, 0x00, 0x00


//--------------------- .nv.info._Z15efficientKernelPfS_i --------------------------
	.section	.nv.info._Z15efficientKernelPfS_i,"",@"SHT_CUDA_INFO"
	.sectionflags	@""
	.align	4


	//----- nvinfo : EIATTR_CUDA_API_VERSION
	.align		4
        /*0000*/ 	.byte	0x04, 0x37
        /*0002*/ 	.short	(.L_13 - .L_12)
.L_12:
        /*0004*/ 	.word	0x00000082


	//----- nvinfo : EIATTR_KPARAM_INFO
	.align		4
.L_13:
        /*0008*/ 	.byte	0x04, 0x17
        /*000a*/ 	.short	(.L_15 - .L_14)
.L_14:
        /*000c*/ 	.word	0x00000000
        /*0010*/ 	.short	0x0002
        /*0012*/ 	.short	0x0010
        /*0014*/ 	.byte	0x00, 0xf0, 0x11, 0x00


	//----- nvinfo : EIATTR_KPARAM_INFO
	.align		4
.L_15:
        /*0018*/ 	.byte	0x04, 0x17
        /*001a*/ 	.short	(.L_17 - .L_16)
.L_16:
        /*001c*/ 	.word	0x00000000
        /*0020*/ 	.short	0x0001
        /*0022*/ 	.short	0x0008
        /*0024*/ 	.byte	0x00, 0xf5, 0x21, 0x00


	//----- nvinfo : EIATTR_KPARAM_INFO
	.align		4
.L_17:
        /*0028*/ 	.byte	0x04, 0x17
        /*002a*/ 	.short	(.L_19 - .L_18)
.L_18:
        /*002c*/ 	.word	0x00000000
        /*0030*/ 	.short	0x0000
        /*0032*/ 	.short	0x0000
        /*0034*/ 	.byte	0x00, 0xf5, 0x21, 0x00


	//----- nvinfo : EIATTR_SPARSE_MMA_MASK
	.align		4
.L_19:
        /*0038*/ 	.byte	0x03, 0x50
        /*003a*/ 	.short	0x0000


	//----- nvinfo : EIATTR_MAXREG_COUNT
	.align		4
        /*003c*/ 	.byte	0x03, 0x1b
        /*003e*/ 	.short	0x00ff


	//----- nvinfo : EIATTR_MERCURY_ISA_VERSION
	.align		4
        /*0040*/ 	.byte	0x03, 0x5f
        /*0042*/ 	.short	0x0101


	//----- nvinfo : EIATTR_VRC_CTA_INIT_COUNT
	.align		4
        /*0044*/ 	.byte	0x02, 0x4a
	.zero		1
	.zero		1


	//----- nvinfo : EIATTR_EXIT_INSTR_OFFSETS
	.align		4
        /*0048*/ 	.byte	0x04, 0x1c
        /*004a*/ 	.short	(.L_21 - .L_20)


	//   ....[0]....
.L_20:
        /*004c*/ 	.word	0x00000070


	//   ....[1]....
        /*0050*/ 	.word	0x00000120


	//   ....[2]....
        /*0054*/ 	.word	0x00000160


	//----- nvinfo : EIATTR_CBANK_PARAM_SIZE
	.align		4
.L_21:
        /*0058*/ 	.byte	0x03, 0x19
        /*005a*/ 	.short	0x0014


	//----- nvinfo : EIATTR_PARAM_CBANK
	.align		4
        /*005c*/ 	.byte	0x04, 0x0a
        /*005e*/ 	.short	(.L_23 - .L_22)
	.align		4
.L_22:
        /*0060*/ 	.word	index@(.nv.constant0._Z15efficientKernelPfS_i)
        /*0064*/ 	.short	0x0380
        /*0066*/ 	.short	0x0014


	//----- nvinfo : EIATTR_SW_WAR
	.align		4
.L_23:
        /*0068*/ 	.byte	0x04, 0x36
        /*006a*/ 	.short	(.L_25 - .L_24)
.L_24:
        /*006c*/ 	.word	0x00000008
.L_25:


//--------------------- .nv.info._Z17inefficientKernelPfS_i --------------------------
	.section	.nv.info._Z17inefficientKernelPfS_i,"",@"SHT_CUDA_INFO"
	.sectionflags	@""
	.align	4


	//----- nvinfo : EIATTR_CUDA_API_VERSION
	.align		4
        /*0000*/ 	.byte	0x04, 0x37
        /*0002*/ 	.short	(.L_27 - .L_26)
.L_26:
        /*0004*/ 	.word	0x00000082


	//----- nvinfo : EIATTR_KPARAM_INFO
	.align		4
.L_27:
        /*0008*/ 	.byte	0x04, 0x17
        /*000a*/ 	.short	(.L_29 - .L_28)
.L_28:
        /*000c*/ 	.word	0x00000000
        /*0010*/ 	.short	0x0002
        /*0012*/ 	.short	0x0010
        /*0014*/ 	.byte	0x00, 0xf0, 0x11, 0x00


	//----- nvinfo : EIATTR_KPARAM_INFO
	.align		4
.L_29:
        /*0018*/ 	.byte	0x04, 0x17
        /*001a*/ 	.short	(.L_31 - .L_30)
.L_30:
        /*001c*/ 	.word	0x00000000
        /*0020*/ 	.short	0x0001
        /*0022*/ 	.short	0x0008
        /*0024*/ 	.byte	0x00, 0xf5, 0x21, 0x00


	//----- nvinfo : EIATTR_KPARAM_INFO
	.align		4
.L_31:
        /*0028*/ 	.byte	0x04, 0x17
        /*002a*/ 	.short	(.L_33 - .L_32)
.L_32:
        /*002c*/ 	.word	0x00000000
        /*0030*/ 	.short	0x0000
        /*0032*/ 	.short	0x0000
        /*0034*/ 	.byte	0x00, 0xf5, 0x21, 0x00


	//----- nvinfo : EIATTR_SPARSE_MMA_MASK
	.align		4
.L_33:
        /*0038*/ 	.byte	0x03, 0x50
        /*003a*/ 	.short	0x0000


	//----- nvinfo : EIATTR_MAXREG_COUNT
	.align		4
        /*003c*/ 	.byte	0x03, 0x1b
        /*003e*/ 	.short	0x00ff


	//----- nvinfo : EIATTR_MERCURY_ISA_VERSION
	.align		4
        /*0040*/ 	.byte	0x03, 0x5f
        /*0042*/ 	.short	0x0101


	//----- nvinfo : EIATTR_VRC_CTA_INIT_COUNT
	.align		4
        /*0044*/ 	.byte	0x02, 0x4a
	.zero		1
	.zero		1


	//----- nvinfo : EIATTR_EXIT_INSTR_OFFSETS
	.align		4
        /*0048*/ 	.byte	0x04, 0x1c
        /*004a*/ 	.short	(.L_35 - .L_34)


	//   ....[0]....
.L_34:
        /*004c*/ 	.word	0x00000070


	//   ....[1]....
        /*0050*/ 	.word	0x00000180


	//   ....[2]....
        /*0054*/ 	.word	0x000001c0


	//----- nvinfo : EIATTR_CBANK_PARAM_SIZE
	.align		4
.L_35:
        /*0058*/ 	.byte	0x03, 0x19
        /*005a*/ 	.short	0x0014


	//----- nvinfo : EIATTR_PARAM_CBANK
	.align		4
        /*005c*/ 	.byte	0x04, 0x0a
        /*005e*/ 	.short	(.L_37 - .L_36)
	.align		4
.L_36:
        /*0060*/ 	.word	index@(.nv.constant0._Z17inefficientKernelPfS_i)
        /*0064*/ 	.short	0x0380
        /*0066*/ 	.short	0x0014


	//----- nvinfo : EIATTR_SW_WAR
	.align		4
.L_37:
        /*0068*/ 	.byte	0x04, 0x36
        /*006a*/ 	.short	(.L_39 - .L_38)
.L_38:
        /*006c*/ 	.word	0x00000008
.L_39:


//--------------------- .nv.callgraph             --------------------------
	.section	.nv.callgraph,"",@"SHT_CUDA_CALLGRAPH"
	.align	4
	.sectionentsize	8
	.align		4
        /*0000*/ 	.word	0x00000000
	.align		4
        /*0004*/ 	.word	0xffffffff
	.align		4
        /*0008*/ 	.word	0x00000000
	.align		4
        /*000c*/ 	.word	0xfffffffe
	.align		4
        /*0010*/ 	.word	0x00000000
	.align		4
        /*0014*/ 	.word	0xfffffffd
	.align		4
        /*0018*/ 	.word	0x00000000
	.align		4
        /*001c*/ 	.word	0xfffffffc


//--------------------- .text._Z15efficientKernelPfS_i --------------------------
	.section	.text._Z15efficientKernelPfS_i,"ax",@progbits
	.align	128
        .global         _Z15efficientKernelPfS_i
        .type           _Z15efficientKernelPfS_i,@function
        .size           _Z15efficientKernelPfS_i,(.L_x_2 - _Z15efficientKernelPfS_i)
        .other          _Z15efficientKernelPfS_i,@"STO_CUDA_ENTRY STV_DEFAULT"
_Z15efficientKernelPfS_i:
.text._Z15efficientKernelPfS_i:
[----:B------:R-:W-:Y:S01]  /*0000*/  LDC R1, c[0x0][0x37c] ;  /* 0x0000df00ff017b82 */ /* 0x000fe20000000800 */
[----:B------:R-:W0:Y:S07]  /*0010*/  S2R R0, SR_TID.X ;  /* 0x0000000000007919 */ /* 0x000e2e0000002100 */
[----:B------:R-:W0:Y:S01]  /*0020*/  S2UR UR4, SR_CTAID.X ;  /* 0x00000000000479c3 */ /* 0x000e220000002500 */
[----:B------:R-:W1:Y:S07]  /*0030*/  LDCU UR6, c[0x0][0x390] ;  /* 0x00007200ff0677ac */ /* 0x000e6e0008000800 */
[----:B------:R-:W0:Y:S02]  /*0040*/  LDC R7, c[0x0][0x360] ;  /* 0x0000d800ff077b82 */ /* 0x000e240000000800 */
[----:B0-----:R-:W-:-:S05]  /*0050*/  IMAD R7, R7, UR4, R0 ;  /* 0x0000000407077c24 */ /* 0x001fca000f8e0200 */
[----:B-1----:R-:W-:-:S13]  /*0060*/  ISETP.GE.AND P0, PT, R7, UR6, PT ;  /* 0x0000000607007c0c */ /* 0x002fda000bf06270 */
[----:B------:R-:W-:Y:S05]  /*0070*/  @P0 EXIT ;  /* 0x000000000000094d */ /* 0x000fea0003800000 */
[----:B------:R-:W0:Y:S01]  /*0080*/  LDC.64 R2, c[0x0][0x380] ;  /* 0x0000e000ff027b82 */ /* 0x000e220000000a00 */
[----:B------:R-:W1:Y:S07]  /*0090*/  LDCU.64 UR4, c[0x0][0x358] ;  /* 0x00006b00ff0477ac */ /* 0x000e6e0008000a00 */
[----:B------:R-:W2:Y:S01]  /*00a0*/  LDC.64 R4, c[0x0][0x388] ;  /* 0x0000e200ff047b82 */ /* 0x000ea20000000a00 */
[----:B0-----:R-:W-:-:S05]  /*00b0*/  IMAD.WIDE R2, R7, 0x4, R2 ;  /* 0x0000000407027825 */ /* 0x001fca00078e0202 */
[----:B-1----:R-:W3:Y:S01]  /*00c0*/  LDG.E R0, desc[UR4][R2.64] ;  /* 0x0000000402007981 */ /* 0x002ee2000c1e1900 */
[C---:B------:R-:W-:Y:S01]  /*00d0*/  IADD3 R6, PT, PT, R7.reuse, 0x1, RZ ;  /* 0x0000000107067810 */ /* 0x040fe20007ffe0ff */
[----:B--2---:R-:W-:-:S03]  /*00e0*/  IMAD.WIDE R4, R7, 0x4, R4 ;  /* 0x0000000407047825 */ /* 0x004fc600078e0204 */
[----:B------:R-:W-:Y:S01]  /*00f0*/  ISETP.GE.AND P0, PT, R6, UR6, PT ;  /* 0x0000000606007c0c */ /* 0x000fe2000bf06270 */
[----:B---3--:R-:W-:-:S05]  /*0100*/  FADD R7, R0, R0 ;  /* 0x0000000000077221 */ /* 0x008fca0000000000 */
[----:B------:R0:W-:Y:S07]  /*0110*/  STG.E desc[UR4][R4.64], R7 ;  /* 0x0000000704007986 */ /* 0x0001ee000c101904 */
[----:B------:R-:W-:Y:S05]  /*0120*/  @P0 EXIT ;  /* 0x000000000000094d */ /* 0x000fea0003800000 */
[----:B------:R-:W0:Y:S02]  /*0130*/  LDG.E R2, desc[UR4][R2.64+0x4] ;  /* 0x0000040402027981 */ /* 0x000e24000c1e1900 */
[----:B0-----:R-:W-:-:S05]  /*0140*/  FADD R7, R7, R2 ;  /* 0x0000000207077221 */ /* 0x001fca0000000000 */
[----:B------:R-:W-:Y:S01]  /*0150*/  STG.E desc[UR4][R4.64], R7 ;  /* 0x0000000704007986 */ /* 0x000fe2000c101904 */
[----:B------:R-:W-:Y:S05]  /*0160*/  EXIT ;  /* 0x000000000000794d */ /* 0x000fea0003800000 */
.L_x_0:
[----:B------:R-:W-:-:S00]  /*0170*/  BRA `(.L_x_0) ;  /* 0xfffffffc00fc7947 */ /* 0x000fc0000383ffff */
[----:B------:R-:W-:-:S00]  /*0180*/  NOP ;  /* 0x0000000000007918 */ /* 0x000fc00000000000 */
[----:B------:R-:W-:-:S00]  /*0190*/  NOP ;  /* 0x0000000000007918 */ /* 0x000fc00000000000 */
[----:B------:R-:W-:-:S00]  /*01a0*/  NOP ;  /* 0x0000000000007918 */ /* 0x000fc00000000000 */
[----:B------:R-:W-:-:S00]  /*01b0*/  NOP ;  /* 0x0000000000007918 */ /* 0x000fc00000000000 */
[----:B------:R-:W-:-:S00]  /*01c0*/  NOP ;  /* 0x0000000000007918 */ /* 0x000fc00000000000 */
[----:B------:R-:W-:-:S00]  /*01d0*/  NOP ;  /* 0x0000000000007918 */ /* 0x000fc00000000000 */
[----:B------:R-:W-:-:S00]  /*01e0*/  NOP ;  /* 0x0000000000007918 */ /* 0x000fc00000000000 */
[----:B------:R-:W-:-:S00]  /*01f0*/  NOP ;  /* 0x0000000000007918 */ /* 0x000fc00000000000 */
.L_x_2:


//--------------------- .text._Z17inefficientKernelPfS_i --------------------------
	.section	.text._Z17inefficientKernelPfS_i,"ax",@progbits
	.align	128
        .global         _Z17inefficientKernelPfS_i
        .type           _Z17inefficientKernelPfS_i,@function
        .size           _Z17inefficientKernelPfS_i,(.L_x_3 - _Z17inefficientKernelPfS_i)
        .other          _Z17inefficientKernelPfS_i,@"STO_CUDA_ENTRY STV_DEFAULT"
_Z17inefficientKernelPfS_i:
.text._Z17inefficientKernelPfS_i:
        /* <DEDUP_REMOVED lines=9> */
[----:B------:R-:W1:Y:S01]  /*0090*/  LDCU.64 UR4, c[0x0][0x358] ;  /* 0x00006b00ff0477ac */ /* 0x000e620008000a00 */
[----:B------:R-:W-:-:S04]  /*00a0*/  LOP3.LUT R0, R7, 0x1, RZ, 0xc0, !PT ;  /* 0x0000000107007812 */ /* 0x000fc800078ec0ff */
[----:B------:R-:W-:Y:S02]  /*00b0*/  ISETP.NE.U32.AND P0, PT, R0, 0x1, PT ;  /* 0x000000010000780c */ /* 0x000fe40003f05070 */
[----:B------:R-:W2:Y:S01]  /*00c0*/  LDC.64 R4, c[0x0][0x388] ;  /* 0x0000e200ff047b82 */ /* 0x000ea20000000a00 */
[----:B0-----:R-:W-:-:S10]  /*00d0*/  IMAD.WIDE R2, R7, 0x4, R2 ;  /* 0x0000000407027825 */ /* 0x001fd400078e0202 */
[----:B-1----:R-:W3:Y:S01]  /*00e0*/  @P0 LDG.E R0, desc[UR4][R2.64] ;  /* 0x0000000402000981 */ /* 0x002ee2000c1e1900 */
[C---:B--2---:R-:W-:Y:S01]  /*00f0*/  IMAD.WIDE R4, R7.reuse, 0x4, R4 ;  /* 0x0000000407047825 */ /* 0x044fe200078e0204 */
[----:B------:R-:W-:-:S03]  /*0100*/  IADD3 R7, PT, PT, R7, 0xa, RZ ;  /* 0x0000000a07077810 */ /* 0x000fc60007ffe0ff */
[----:B---3--:R-:W-:-:S05]  /*0110*/  @P0 FADD R9, R0, R0 ;  /* 0x0000000000090221 */ /* 0x008fca0000000000 */
[----:B------:R0:W-:Y:S04]  /*0120*/  @P0 STG.E desc[UR4][R4.64], R9 ;  /* 0x0000000904000986 */ /* 0x0001e8000c101904 */
[----:B------:R-:W2:Y:S01]  /*0130*/  @!P0 LDG.E R0, desc[UR4][R2.64] ;  /* 0x0000000402008981 */ /* 0x000ea2000c1e1900 */
[----:B------:R-:W-:Y:S02]  /*0140*/  ISETP.GE.AND P1, PT, R7, UR6, PT ;  /* 0x0000000607007c0c */ /* 0x000fe4000bf26270 */
[----:B------:R-:W-:-:S05]  /*0150*/  @!P0 MOV R11, 0x3fc00000 ;  /* 0x3fc00000000b8802 */ /* 0x000fca0000000f00 */
[----:B--2---:R-:W-:-:S05]  /*0160*/  @!P0 FFMA R9, R0, R11, 0.5 ;  /* 0x3f00000000098423 */ /* 0x004fca000000000b */
[----:B------:R0:W-:Y:S01]  /*0170*/  @!P0 STG.E desc[UR4][R4.64], R9 ;  /* 0x0000000904008986 */ /* 0x0001e2000c101904 */
[----:B------:R-:W-:Y:S05]  /*0180*/  @P1 EXIT ;  /* 0x000000000000194d */ /* 0x000fea0003800000 */
[----:B------:R-:W0:Y:S02]  /*0190*/  LDG.E R2, desc[UR4][R2.64+0x28] ;  /* 0x0000280402027981 */ /* 0x000e24000c1e1900 */
[----:B0-----:R-:W-:-:S05]  /*01a0*/  FADD R9, R2, R9 ;  /* 0x0000000902097221 */ /* 0x001fca0000000000 */
[----:B------:R-:W-:Y:S01]  /*01b0*/  STG.E desc[UR4][R4.64], R9 ;  /* 0x0000000904007986 */ /* 0x000fe2000c101904 */
[----:B------:R-:W-:Y:S05]  /*01c0*/  EXIT ;  /* 0x000000000000794d */ /* 0x000fea0003800000 */
.L_x_1:
        /* <DEDUP_REMOVED lines=11> */
.L_x_3:


//--------------------- .nv.shared.reserved.0     --------------------------
	.section	.nv.shared.reserved.0,"aw",@nobits
	.weak		__nv_reservedSMEM_offset_0_alias
	.size		__nv_reservedSMEM_offset_0_alias, 0, 64
	.other		__nv_reservedSMEM_offset_0_alias,@"STO_CUDA_RESERVED_SHARED STV_DEFAULT"
__nv_reservedSMEM_offset_0_alias:
	.zero		0
	.zero		64


//--------------------- .nv.constant0._Z15efficientKernelPfS_i --------------------------
	.section	.nv.constant0._Z15efficientKernelPfS_i,"a",@progbits
	.sectionflags	@""
	.align	4
.nv.constant0._Z15efficientKernelPfS_i:
	.zero		916


//--------------------- .nv.constant0._Z17inefficientKernelPfS_i --------------------------
	.section	.nv.constant0._Z17inefficientKernelPfS_i,"a",@progbits
	.sectionflags	@""
	.align	4
.nv.constant0._Z17inefficientKernelPfS_i:
	.zero		916


//--------------------- SYMBOLS --------------------------

	.type		.nv.reservedSmem.offset0,@object
	.size		.nv.reservedSmem.offset0,0x4
